//
// Generated by NVIDIA NVVM Compiler
//
// Compiler Build ID: CL-36424714
// Cuda compilation tools, release 13.0, V13.0.88
// Based on NVVM 20.0.0
//

.version 9.0
.target sm_100
.address_size 64

	// .globl	_Z9addKernelPfS_S_i

.visible .entry _Z9addKernelPfS_S_i(
	.param .u64 .ptr .align 1 _Z9addKernelPfS_S_i_param_0,
	.param .u64 .ptr .align 1 _Z9addKernelPfS_S_i_param_1,
	.param .u64 .ptr .align 1 _Z9addKernelPfS_S_i_param_2,
	.param .u32 _Z9addKernelPfS_S_i_param_3
)
{
	.reg .pred 	%p<2>;
	.reg .b32 	%r<6>;
	.reg .b32 	%f<4>;
	.reg .b64 	%rd<11>;

	ld.param.u64 	%rd1, [_Z9addKernelPfS_S_i_param_0];
	ld.param.u64 	%rd2, [_Z9addKernelPfS_S_i_param_1];
	ld.param.u64 	%rd3, [_Z9addKernelPfS_S_i_param_2];
	ld.param.u32 	%r2, [_Z9addKernelPfS_S_i_param_3];
	mov.u32 	%r3, %ctaid.x;
	mov.u32 	%r4, %ntid.x;
	mov.u32 	%r5, %tid.x;
	mad.lo.s32 	%r1, %r3, %r4, %r5;
	setp.ge.s32 	%p1, %r1, %r2;
	@%p1 bra 	$L__BB0_2;
	cvta.to.global.u64 	%rd4, %rd1;
	cvta.to.global.u64 	%rd5, %rd2;
	cvta.to.global.u64 	%rd6, %rd3;
	mul.wide.s32 	%rd7, %r1, 4;
	add.s64 	%rd8, %rd4, %rd7;
	ld.global.f32 	%f1, [%rd8];
	add.s64 	%rd9, %rd5, %rd7;
	ld.global.f32 	%f2, [%rd9];
	add.f32 	%f3, %f1, %f2;
	add.s64 	%rd10, %rd6, %rd7;
	st.global.f32 	[%rd10], %f3;
$L__BB0_2:
	ret;

}
	// .globl	_Z15addKernelFloat4P6float4S0_S0_i
.visible .entry _Z15addKernelFloat4P6float4S0_S0_i(
	.param .u64 .ptr .align 1 _Z15addKernelFloat4P6float4S0_S0_i_param_0,
	.param .u64 .ptr .align 1 _Z15addKernelFloat4P6float4S0_S0_i_param_1,
	.param .u64 .ptr .align 1 _Z15addKernelFloat4P6float4S0_S0_i_param_2,
	.param .u32 _Z15addKernelFloat4P6float4S0_S0_i_param_3
)
{
	.reg .pred 	%p<2>;
	.reg .b32 	%r<6>;
	.reg .b32 	%f<13>;
	.reg .b64 	%rd<11>;

	ld.param.u64 	%rd1, [_Z15addKernelFloat4P6float4S0_S0_i_param_0];
	ld.param.u64 	%rd2, [_Z15addKernelFloat4P6float4S0_S0_i_param_1];
	ld.param.u64 	%rd3, [_Z15addKernelFloat4P6float4S0_S0_i_param_2];
	ld.param.u32 	%r2, [_Z15addKernelFloat4P6float4S0_S0_i_param_3];
	mov.u32 	%r3, %ctaid.x;
	mov.u32 	%r4, %ntid.x;
	mov.u32 	%r5, %tid.x;
	mad.lo.s32 	%r1, %r3, %r4, %r5;
	setp.ge.s32 	%p1, %r1, %r2;
	@%p1 bra 	$L__BB1_2;
	cvta.to.global.u64 	%rd4, %rd1;
	cvta.to.global.u64 	%rd5, %rd2;
	cvta.to.global.u64 	%rd6, %rd3;
	mul.wide.s32 	%rd7, %r1, 16;
	add.s64 	%rd8, %rd4, %rd7;
	ld.global.v4.f32 	{%f1, %f2, %f3, %f4}, [%rd8];
	add.s64 	%rd9, %rd5, %rd7;
	ld.global.v4.f32 	{%f5, %f6, %f7, %f8}, [%rd9];
	add.f32 	%f9, %f1, %f5;
	add.s64 	%rd10, %rd6, %rd7;
	add.f32 	%f10, %f2, %f6;
	add.f32 	%f11, %f3, %f7;
	add.f32 	%f12, %f4, %f8;
	st.global.v4.f32 	[%rd10], {%f9, %f10, %f11, %f12};
$L__BB1_2:
	ret;

}


// ===== COMPILED SASS (sm_100) =====

	.target	sm_100

	.elftype	@"ET_EXEC"


//--------------------- .note.nv.tkinfo           --------------------------
	.section	.note.nv.tkinfo,"",@"SHT_NOTE"
	.sectionflags	@"SHF_NOTE_NV_TKINFO"
	.tkinfo
        /*0018*/ 	.word	0x00000002
        /*0030*/ 	.string	""
        /*0030*/ 	.string	"ptxas"
        /*0030*/ 	.string	"Cuda compilation tools, release 13.0, V13.0.88"
        /*0030*/ 	.string	"Build cuda_13.0.r13.0/compiler.36424714_0"
        /*0030*/ 	.string	"-arch sm_100 -m 64 "



//--------------------- .note.nv.cuinfo           --------------------------
	.section	.note.nv.cuinfo,"",@"SHT_NOTE"
	.sectionflags	@"SHF_NOTE_NV_CUINFO"
        /*0018*/ 	.short	0x0002
        /*001a*/ 	.short	0x0064
        /*001c*/ 	.short	0x0082
	.zero		2


//--------------------- .nv.info                  --------------------------
	.section	.nv.info,"",@"SHT_CUDA_INFO"
	.align	4


	//----- nvinfo : EIATTR_REGCOUNT
	.align		4
        /*0000*/ 	.byte	0x04, 0x2f
        /*0002*/ 	.short	(.L_1 - .L_0)
	.align		4
.L_0:
        /*0004*/ 	.word	index@(_Z9addKernelPfS_S_i)
        /*0008*/ 	.word	0x0000000c


	//----- nvinfo : EIATTR_FRAME_SIZE
	.align		4
.L_1:
        /*000c*/ 	.byte	0x04, 0x11
        /*000e*/ 	.short	(.L_3 - .L_2)
	.align		4
.L_2:
        /*0010*/ 	.word	index@(_Z9addKernelPfS_S_i)
        /*0014*/ 	.word	0x00000000


	//----- nvinfo : EIATTR_REGCOUNT
	.align		4
.L_3:
        /*0018*/ 	.byte	0x04, 0x2f
        /*001a*/ 	.short	(.L_5 - .L_4)
	.align		4
.L_4:
        /*001c*/ 	.word	index@(_Z15addKernelFloat4P6float4S0_S0_i)
        /*0020*/ 	.word	0x00000016


	//----- nvinfo : EIATTR_FRAME_SIZE
	.align		4
.L_5:
        /*0024*/ 	.byte	0x04, 0x11
        /*0026*/ 	.short	(.L_7 - .L_6)
	.align		4
.L_6:
        /*0028*/ 	.word	index@(_Z15addKernelFloat4P6float4S0_S0_i)
        /*002c*/ 	.word	0x00000000


	//----- nvinfo : EIATTR_MIN_STACK_SIZE
	.align		4
.L_7:
        /*0030*/ 	.byte	0x04, 0x12
        /*0032*/ 	.short	(.L_9 - .L_8)
	.align		4
.L_8:
        /*0034*/ 	.word	index@(_Z15addKernelFloat4P6float4S0_S0_i)
        /*0038*/ 	.word	0x00000000


	//----- nvinfo : EIATTR_MIN_STACK_SIZE
	.align		4
.L_9:
        /*003c*/ 	.byte	0x04, 0x12
        /*003e*/ 	.short	(.L_11 - .L_10)
	.align		4
.L_10:
        /*0040*/ 	.word	index@(_Z9addKernelPfS_S_i)
        /*0044*/ 	.word	0x00000000
.L_11:


//--------------------- .nv.compat                --------------------------
	.section	.nv.compat,"",@"SHT_CUDA_COMPAT_INFO"
	.align	4
        /*0000*/ 	.byte	0x02, 0x09, 0x00, 0x00, 0x02, 0x02, 0x01, 0x00, 0x02, 0x05, 0x05, 0x00, 0x03, 0x07, 0x01, 0x01
        /*0010*/ 	.byte	0x02, 0x03, 0x00, 0x00, 0x02, 0x06, 0x01, 0x00, 0x04, 0x0b, 0x08, 0x00, 0x09, 0x00, 0x00, 0x00
        /*0020*/ 	.byte	0x00, 0x00, 0x00, 0x00


//--------------------- .nv.info._Z15addKernelFloat4P6float4S0_S0_i --------------------------
	.section	.nv.info._Z15addKernelFloat4P6float4S0_S0_i,"",@"SHT_CUDA_INFO"
	.sectionflags	@""
	.align	4


	//----- nvinfo : EIATTR_CUDA_API_VERSION
	.align		4
        /*0000*/ 	.byte	0x04, 0x37
        /*0002*/ 	.short	(.L_13 - .L_12)
.L_12:
        /*0004*/ 	.word	0x00000082


	//----- nvinfo : EIATTR_KPARAM_INFO
	.align		4
.L_13:
        /*0008*/ 	.byte	0x04, 0x17
        /*000a*/ 	.short	(.L_15 - .L_14)
.L_14:
        /*000c*/ 	.word	0x00000000
        /*0010*/ 	.short	0x0003
        /*0012*/ 	.short	0x0018
        /*0014*/ 	.byte	0x00, 0xf0, 0x11, 0x00


	//----- nvinfo : EIATTR_KPARAM_INFO
	.align		4
.L_15:
        /*0018*/ 	.byte	0x04, 0x17
        /*001a*/ 	.short	(.L_17 - .L_16)
.L_16:
        /*001c*/ 	.word	0x00000000
        /*0020*/ 	.short	0x0002
        /*0022*/ 	.short	0x0010
        /*0024*/ 	.byte	0x00, 0xf5, 0x21, 0x00


	//----- nvinfo : EIATTR_KPARAM_INFO
	.align		4
.L_17:
        /*0028*/ 	.byte	0x04, 0x17
        /*002a*/ 	.short	(.L_19 - .L_18)
.L_18:
        /*002c*/ 	.word	0x00000000
        /*0030*/ 	.short	0x0001
        /*0032*/ 	.short	0x0008
        /*0034*/ 	.byte	0x00, 0xf5, 0x21, 0x00


	//----- nvinfo : EIATTR_KPARAM_INFO
	.align		4
.L_19:
        /*0038*/ 	.byte	0x04, 0x17
        /*003a*/ 	.short	(.L_21 - .L_20)
.L_20:
        /*003c*/ 	.word	0x00000000
        /*0040*/ 	.short	0x0000
        /*0042*/ 	.short	0x0000
        /*0044*/ 	.byte	0x00, 0xf5, 0x21, 0x00


	//----- nvinfo : EIATTR_SPARSE_MMA_MASK
	.align		4
.L_21:
        /*0048*/ 	.byte	0x03, 0x50
        /*004a*/ 	.short	0x0000


	//----- nvinfo : EIATTR_MAXREG_COUNT
	.align		4
        /*004c*/ 	.byte	0x03, 0x1b
        /*004e*/ 	.short	0x00ff


	//----- nvinfo : EIATTR_MERCURY_ISA_VERSION
	.align		4
        /*0050*/ 	.byte	0x03, 0x5f
        /*0052*/ 	.short	0x0101


	//----- nvinfo : EIATTR_VRC_CTA_INIT_COUNT
	.align		4
        /*0054*/ 	.byte	0x02, 0x4a
	.zero		1
	.zero		1


	//----- nvinfo : EIATTR_EXIT_INSTR_OFFSETS
	.align		4
        /*0058*/ 	.byte	0x04, 0x1c
        /*005a*/ 	.short	(.L_23 - .L_22)


	//   ....[0]....
.L_22:
        /*005c*/ 	.word	0x00000070


	//   ....[1]....
        /*0060*/ 	.word	0x00000160


	//----- nvinfo : EIATTR_CBANK_PARAM_SIZE
	.align		4
.L_23:
        /*0064*/ 	.byte	0x03, 0x19
        /*0066*/ 	.short	0x001c


	//----- nvinfo : EIATTR_PARAM_CBANK
	.align		4
        /*0068*/ 	.byte	0x04, 0x0a
        /*006a*/ 	.short	(.L_25 - .L_24)
	.align		4
.L_24:
        /*006c*/ 	.word	index@(.nv.constant0._Z15addKernelFloat4P6float4S0_S0_i)
        /*0070*/ 	.short	0x0380
        /*0072*/ 	.short	0x001c


	//----- nvinfo : EIATTR_SW_WAR
	.align		4
.L_25:
        /*0074*/ 	.byte	0x04, 0x36
        /*0076*/ 	.short	(.L_27 - .L_26)
.L_26:
        /*0078*/ 	.word	0x00000008
.L_27:


//--------------------- .nv.info._Z9addKernelPfS_S_i --------------------------
	.section	.nv.info._Z9addKernelPfS_S_i,"",@"SHT_CUDA_INFO"
	.sectionflags	@""
	.align	4


	//----- nvinfo : EIATTR_CUDA_API_VERSION
	.align		4
        /*0000*/ 	.byte	0x04, 0x37
        /*0002*/ 	.short	(.L_29 - .L_28)
.L_28:
        /*0004*/ 	.word	0x00000082


	//----- nvinfo : EIATTR_KPARAM_INFO
	.align		4
.L_29:
        /*0008*/ 	.byte	0x04, 0x17
        /*000a*/ 	.short	(.L_31 - .L_30)
.L_30:
        /*000c*/ 	.word	0x00000000
        /*0010*/ 	.short	0x0003
        /*0012*/ 	.short	0x0018
        /*0014*/ 	.byte	0x00, 0xf0, 0x11, 0x00


	//----- nvinfo : EIATTR_KPARAM_INFO
	.align		4
.L_31:
        /*0018*/ 	.byte	0x04, 0x17
        /*001a*/ 	.short	(.L_33 - .L_32)
.L_32:
        /*001c*/ 	.word	0x00000000
        /*0020*/ 	.short	0x0002
        /*0022*/ 	.short	0x0010
        /*0024*/ 	.byte	0x00, 0xf5, 0x21, 0x00


	//----- nvinfo : EIATTR_KPARAM_INFO
	.align		4
.L_33:
        /*0028*/ 	.byte	0x04, 0x17
        /*002a*/ 	.short	(.L_35 - .L_34)
.L_34:
        /*002c*/ 	.word	0x00000000
        /*0030*/ 	.short	0x0001
        /*0032*/ 	.short	0x0008
        /*0034*/ 	.byte	0x00, 0xf5, 0x21, 0x00


	//----- nvinfo : EIATTR_KPARAM_INFO
	.align		4
.L_35:
        /*0038*/ 	.byte	0x04, 0x17
        /*003a*/ 	.short	(.L_37 - .L_36)
.L_36:
        /*003c*/ 	.word	0x00000000
        /*0040*/ 	.short	0x0000
        /*0042*/ 	.short	0x0000
        /*0044*/ 	.byte	0x00, 0xf5, 0x21, 0x00


	//----- nvinfo : EIATTR_SPARSE_MMA_MASK
	.align		4
.L_37:
        /*0048*/ 	.byte	0x03, 0x50
        /*004a*/ 	.short	0x0000


	//----- nvinfo : EIATTR_MAXREG_COUNT
	.align		4
        /*004c*/ 	.byte	0x03, 0x1b
        /*004e*/ 	.short	0x00ff


	//----- nvinfo : EIATTR_MERCURY_ISA_VERSION
	.align		4
        /*0050*/ 	.byte	0x03, 0x5f
        /*0052*/ 	.short	0x0101


	//----- nvinfo : EIATTR_VRC_CTA_INIT_COUNT
	.align		4
        /*0054*/ 	.byte	0x02, 0x4a
	.zero		1
	.zero		1


	//----- nvinfo : EIATTR_EXIT_INSTR_OFFSETS
	.align		4
        /*0058*/ 	.byte	0x04, 0x1c
        /*005a*/ 	.short	(.L_39 - .L_38)


	//   ....[0]....
.L_38:
        /*005c*/ 	.word	0x00000070


	//   ....[1]....
        /*0060*/ 	.word	0x00000130


	//----- nvinfo : EIATTR_CBANK_PARAM_SIZE
	.align		4
.L_39:
        /*0064*/ 	.byte	0x03, 0x19
        /*0066*/ 	.short	0x001c


	//----- nvinfo : EIATTR_PARAM_CBANK
	.align		4
        /*0068*/ 	.byte	0x04, 0x0a
        /*006a*/ 	.short	(.L_41 - .L_40)
	.align		4
.L_40:
        /*006c*/ 	.word	index@(.nv.constant0._Z9addKernelPfS_S_i)
        /*0070*/ 	.short	0x0380
        /*0072*/ 	.short	0x001c


	//----- nvinfo : EIATTR_SW_WAR
	.align		4
.L_41:
        /*0074*/ 	.byte	0x04, 0x36
        /*0076*/ 	.short	(.L_43 - .L_42)
.L_42:
        /*0078*/ 	.word	0x00000008
.L_43:


//--------------------- .nv.callgraph             --------------------------
	.section	.nv.callgraph,"",@"SHT_CUDA_CALLGRAPH"
	.align	4
	.sectionentsize	8
	.align		4
        /*0000*/ 	.word	0x00000000
	.align		4
        /*0004*/ 	.word	0xffffffff
	.align		4
        /*0008*/ 	.word	0x00000000
	.align		4
        /*000c*/ 	.word	0xfffffffe
	.align		4
        /*0010*/ 	.word	0x00000000
	.align		4
        /*0014*/ 	.word	0xfffffffd
	.align		4
        /*0018*/ 	.word	0x00000000
	.align		4
        /*001c*/ 	.word	0xfffffffc


//--------------------- .text._Z15addKernelFloat4P6float4S0_S0_i --------------------------
	.section	.text._Z15addKernelFloat4P6float4S0_S0_i,"ax",@progbits
	.align	128
        .global         _Z15addKernelFloat4P6float4S0_S0_i
        .type           _Z15addKernelFloat4P6float4S0_S0_i,@function
        .size           _Z15addKernelFloat4P6float4S0_S0_i,(.L_x_2 - _Z15addKernelFloat4P6float4S0_S0_i)
        .other          _Z15addKernelFloat4P6float4S0_S0_i,@"STO_CUDA_ENTRY STV_DEFAULT"
_Z15addKernelFloat4P6float4S0_S0_i:
.text._Z15addKernelFloat4P6float4S0_S0_i:
[----:B------:R-:W-:Y:S01]  /*0000*/  LDC R1, c[0x0][0x37c] ;  /* 0x0000df00ff017b82 */ /* 0x000fe20000000800 */
[----:B------:R-:W0:Y:S07]  /*0010*/  S2R R0, SR_TID.X ;  /* 0x0000000000007919 */ /* 0x000e2e0000002100 */
[----:B------:R-:W0:Y:S01]  /*0020*/  S2UR UR4, SR_CTAID.X ;  /* 0x00000000000479c3 */ /* 0x000e220000002500 */
[----:B------:R-:W1:Y:S07]  /*0030*/  LDCU UR5, c[0x0][0x398] ;  /* 0x00007300ff0577ac */ /* 0x000e6e0008000800 */
[----:B------:R-:W0:Y:S02]  /*0040*/  LDC R9, c[0x0][0x360] ;  /* 0x0000d800ff097b82 */ /* 0x000e240000000800 */
[----:B0-----:R-:W-:-:S05]  /*0050*/  IMAD R9, R9, UR4, R0 ;  /* 0x0000000409097c24 */ /* 0x001fca000f8e0200 */
[----:B-1----:R-:W-:-:S13]  /*0060*/  ISETP.GE.AND P0, PT, R9, UR5, PT ;  /* 0x0000000509007c0c */ /* 0x002fda000bf06270 */
[----:B------:R-:W-:Y:S05]  /*0070*/  @P0 EXIT ;  /* 0x000000000000094d */ /* 0x000fea0003800000 */
[----:B------:R-:W0:Y:S01]  /*0080*/  LDC.64 R2, c[0x0][0x380] ;  /* 0x0000e000ff027b82 */ /* 0x000e220000000a00 */
[----:B------:R-:W1:Y:S07]  /*0090*/  LDCU.64 UR4, c[0x0][0x358] ;  /* 0x00006b00ff0477ac */ /* 0x000e6e0008000a00 */
[----:B------:R-:W2:Y:S08]  /*00a0*/  LDC.64 R4, c[0x0][0x388] ;  /* 0x0000e200ff047b82 */ /* 0x000eb00000000a00 */
[----:B------:R-:W3:Y:S01]  /*00b0*/  LDC.64 R6, c[0x0][0x390] ;  /* 0x0000e400ff067b82 */ /* 0x000ee20000000a00 */
[----:B0-----:R-:W-:-:S05]  /*00c0*/  IMAD.WIDE R2, R9, 0x10, R2 ;  /* 0x0000001009027825 */ /* 0x001fca00078e0202 */
[----:B-1----:R-:W4:Y:S01]  /*00d0*/  LDG.E.128 R12, desc[UR4][R2.64] ;  /* 0x00000004020c7981 */ /* 0x002f22000c1e1d00 */
[----:B--2---:R-:W-:-:S05]  /*00e0*/  IMAD.WIDE R4, R9, 0x10, R4 ;  /* 0x0000001009047825 */ /* 0x004fca00078e0204 */
[----:B------:R-:W4:Y:S01]  /*00f0*/  LDG.E.128 R16, desc[UR4][R4.64] ;  /* 0x0000000404107981 */ /* 0x000f22000c1e1d00 */
[----:B---3--:R-:W-:-:S04]  /*0100*/  IMAD.WIDE R6, R9, 0x10, R6 ;  /* 0x0000001009067825 */ /* 0x008fc800078e0206 */
[----:B----4-:R-:W-:Y:S01]  /*0110*/  FADD R12, R12, R16 ;  /* 0x000000100c0c7221 */ /* 0x010fe20000000000 */
[----:B------:R-:W-:Y:S01]  /*0120*/  FADD R13, R13, R17 ;  /* 0x000000110d0d7221 */ /* 0x000fe20000000000 */
[----:B------:R-:W-:Y:S01]  /*0130*/  FADD R14, R14, R18 ;  /* 0x000000120e0e7221 */ /* 0x000fe20000000000 */
[----:B------:R-:W-:-:S05]  /*0140*/  FADD R15, R15, R19 ;  /* 0x000000130f0f7221 */ /* 0x000fca0000000000 */
[----:B------:R-:W-:Y:S01]  /*0150*/  STG.E.128 desc[UR4][R6.64], R12 ;  /* 0x0000000c06007986 */ /* 0x000fe2000c101d04 */
[----:B------:R-:W-:Y:S05]  /*0160*/  EXIT ;  /* 0x000000000000794d */ /* 0x000fea0003800000 */
.L_x_0:
[----:B------:R-:W-:-:S00]  /*0170*/  BRA `(.L_x_0) ;  /* 0xfffffffc00fc7947 */ /* 0x000fc0000383ffff */
[----:B------:R-:W-:-:S00]  /*0180*/  NOP ;  /* 0x0000000000007918 */ /* 0x000fc00000000000 */
[----:B------:R-:W-:-:S00]  /*0190*/  NOP ;  /* 0x0000000000007918 */ /* 0x000fc00000000000 */
[----:B------:R-:W-:-:S00]  /*01a0*/  NOP ;  /* 0x0000000000007918 */ /* 0x000fc00000000000 */
[----:B------:R-:W-:-:S00]  /*01b0*/  NOP ;  /* 0x0000000000007918 */ /* 0x000fc00000000000 */
[----:B------:R-:W-:-:S00]  /*01c0*/  NOP ;  /* 0x0000000000007918 */ /* 0x000fc00000000000 */
[----:B------:R-:W-:-:S00]  /*01d0*/  NOP ;  /* 0x0000000000007918 */ /* 0x000fc00000000000 */
[----:B------:R-:W-:-:S00]  /*01e0*/  NOP ;  /* 0x0000000000007918 */ /* 0x000fc00000000000 */
[----:B------:R-:W-:-:S00]  /*01f0*/  NOP ;  /* 0x0000000000007918 */ /* 0x000fc00000000000 */
.L_x_2:


//--------------------- .text._Z9addKernelPfS_S_i --------------------------
	.section	.text._Z9addKernelPfS_S_i,"ax",@progbits
	.align	128
        .global         _Z9addKernelPfS_S_i
        .type           _Z9addKernelPfS_S_i,@function
        .size           _Z9addKernelPfS_S_i,(.L_x_3 - _Z9addKernelPfS_S_i)
        .other          _Z9addKernelPfS_S_i,@"STO_CUDA_ENTRY STV_DEFAULT"
_Z9addKernelPfS_S_i:
.text._Z9addKernelPfS_S_i:
        /* <DEDUP_REMOVED lines=12> */
[----:B0-----:R-:W-:-:S06]  /*00c0*/  IMAD.WIDE R2, R9, 0x4, R2 ;  /* 0x0000000409027825 */ /* 0x001fcc00078e0202 */
[----:B-1----:R-:W4:Y:S01]  /*00d0*/  LDG.E R2, desc[UR4][R2.64] ;  /* 0x0000000402027981 */ /* 0x002f22000c1e1900 */
[----:B--2---:R-:W-:-:S06]  /*00e0*/  IMAD.WIDE R4, R9, 0x4, R4 ;  /* 0x0000000409047825 */ /* 0x004fcc00078e0204 */
[----:B------:R-:W4:Y:S01]  /*00f0*/  LDG.E R5, desc[UR4][R4.64] ;  /* 0x0000000404057981 */ /* 0x000f22000c1e1900 */
[----:B---3--:R-:W-:-:S04]  /*0100*/  IMAD.WIDE R6, R9, 0x4, R6 ;  /* 0x0000000409067825 */ /* 0x008fc800078e0206 */
[----:B----4-:R-:W-:-:S05]  /*0110*/  FADD R9, R2, R5 ;  /* 0x0000000502097221 */ /* 0x010fca0000000000 */
[----:B------:R-:W-:Y:S01]  /*0120*/  STG.E desc[UR4][R6.64], R9 ;  /* 0x0000000906007986 */ /* 0x000fe2000c101904 */
[----:B------:R-:W-:Y:S05]  /*0130*/  EXIT ;  /* 0x000000000000794d */ /* 0x000fea0003800000 */
.L_x_1:
        /* <DEDUP_REMOVED lines=12> */
.L_x_3:


//--------------------- .nv.shared.reserved.0     --------------------------
	.section	.nv.shared.reserved.0,"aw",@nobits
	.weak		__nv_reservedSMEM_offset_0_alias
	.size		__nv_reservedSMEM_offset_0_alias, 0, 64
	.other		__nv_reservedSMEM_offset_0_alias,@"STO_CUDA_RESERVED_SHARED STV_DEFAULT"
__nv_reservedSMEM_offset_0_alias:
	.zero		0
	.zero		64


//--------------------- .nv.constant0._Z15addKernelFloat4P6float4S0_S0_i --------------------------
	.section	.nv.constant0._Z15addKernelFloat4P6float4S0_S0_i,"a",@progbits
	.sectionflags	@""
	.align	4
.nv.constant0._Z15addKernelFloat4P6float4S0_S0_i:
	.zero		924


//--------------------- .nv.constant0._Z9addKernelPfS_S_i --------------------------
	.section	.nv.constant0._Z9addKernelPfS_S_i,"a",@progbits
	.sectionflags	@""
	.align	4
.nv.constant0._Z9addKernelPfS_S_i:
	.zero		924


//--------------------- SYMBOLS --------------------------

	.type		.nv.reservedSmem.offset0,@object
	.size		.nv.reservedSmem.offset0,0x4
